	.headerflags	@"EF_CUDA_TEXMODE_UNIFIED EF_CUDA_64BIT_ADDRESS EF_CUDA_ACCELERATORS EF_CUDA_SM90 EF_CUDA_VIRTUAL_SM(EF_CUDA_SM90)"
	.elftype	@"ET_EXEC"


//--------------------- .nv.info                  --------------------------
	.section	.nv.info,"",@"SHT_CUDA_INFO"
	.align	4


	//----- nvinfo : EIATTR_REGCOUNT
	.align		4
        /*0000*/ 	.byte	0x04, 0x2f
        /*0002*/ 	.short	(.L_3 - .L_2)
	.align		4
.L_2:
        /*0004*/ 	.word	index@(triton_poi_fused__native_batch_norm_legit_no_training_relu_87)
        /*0008*/ 	.word	0x00000011


	//----- nvinfo : EIATTR_MIN_STACK_SIZE
	.align		4
.L_3:
        /*000c*/ 	.byte	0x04, 0x12
        /*000e*/ 	.short	(.L_5 - .L_4)
	.align		4
.L_4:
        /*0010*/ 	.word	index@(triton_poi_fused__native_batch_norm_legit_no_training_relu_87)
        /*0014*/ 	.word	0x00000000


	//----- nvinfo : EIATTR_FRAME_SIZE
	.align		4
.L_5:
        /*0018*/ 	.byte	0x04, 0x11
        /*001a*/ 	.short	(.L_7 - .L_6)
	.align		4
.L_6:
        /*001c*/ 	.word	index@(triton_poi_fused__native_batch_norm_legit_no_training_relu_87)
        /*0020*/ 	.word	0x00000000


	//----- nvinfo : EIATTR_MIN_STACK_SIZE
	.align		4
.L_7:
        /*0024*/ 	.byte	0x04, 0x12
        /*0026*/ 	.short	(.L_9 - .L_8)
	.align		4
.L_8:
        /*0028*/ 	.word	index@(triton_poi_fused__native_batch_norm_legit_no_training_relu_87)
        /*002c*/ 	.word	0x00000000
.L_9:


//--------------------- .nv.info.triton_poi_fused__native_batch_norm_legit_no_training_relu_87 --------------------------
	.section	.nv.info.triton_poi_fused__native_batch_norm_legit_no_training_relu_87,"",@"SHT_CUDA_INFO"
	.sectionflags	@""
	.align	4


	//----- nvinfo : EIATTR_CUDA_API_VERSION
	.align		4
        /*0000*/ 	.byte	0x04, 0x37
        /*0002*/ 	.short	(.L_11 - .L_10)
.L_10:
        /*0004*/ 	.word	0x0000007c


	//----- nvinfo : EIATTR_KPARAM_INFO
	.align		4
.L_11:
        /*0008*/ 	.byte	0x04, 0x17
        /*000a*/ 	.short	(.L_13 - .L_12)
.L_12:
        /*000c*/ 	.word	0x00000000
        /*0010*/ 	.short	0x0006
        /*0012*/ 	.short	0x0030
        /*0014*/ 	.byte	0x00, 0xf0, 0x11, 0x00


	//----- nvinfo : EIATTR_KPARAM_INFO
	.align		4
.L_13:
        /*0018*/ 	.byte	0x04, 0x17
        /*001a*/ 	.short	(.L_15 - .L_14)
.L_14:
        /*001c*/ 	.word	0x00000000
        /*0020*/ 	.short	0x0005
        /*0022*/ 	.short	0x0028
        /*0024*/ 	.byte	0x00, 0xf4, 0x21, 0x00


	//----- nvinfo : EIATTR_KPARAM_INFO
	.align		4
.L_15:
        /*0028*/ 	.byte	0x04, 0x17
        /*002a*/ 	.short	(.L_17 - .L_16)
.L_16:
        /*002c*/ 	.word	0x00000000
        /*0030*/ 	.short	0x0004
        /*0032*/ 	.short	0x0020
        /*0034*/ 	.byte	0x00, 0xf4, 0x21, 0x00


	//----- nvinfo : EIATTR_KPARAM_INFO
	.align		4
.L_17:
        /*0038*/ 	.byte	0x04, 0x17
        /*003a*/ 	.short	(.L_19 - .L_18)
.L_18:
        /*003c*/ 	.word	0x00000000
        /*0040*/ 	.short	0x0003
        /*0042*/ 	.short	0x0018
        /*0044*/ 	.byte	0x00, 0xf4, 0x21, 0x00


	//----- nvinfo : EIATTR_KPARAM_INFO
	.align		4
.L_19:
        /*0048*/ 	.byte	0x04, 0x17
        /*004a*/ 	.short	(.L_21 - .L_20)
.L_20:
        /*004c*/ 	.word	0x00000000
        /*0050*/ 	.short	0x0002
        /*0052*/ 	.short	0x0010
        /*0054*/ 	.byte	0x00, 0xf4, 0x21, 0x00


	//----- nvinfo : EIATTR_KPARAM_INFO
	.align		4
.L_21:
        /*0058*/ 	.byte	0x04, 0x17
        /*005a*/ 	.short	(.L_23 - .L_22)
.L_22:
        /*005c*/ 	.word	0x00000000
        /*0060*/ 	.short	0x0001
        /*0062*/ 	.short	0x0008
        /*0064*/ 	.byte	0x00, 0xf4, 0x21, 0x00


	//----- nvinfo : EIATTR_KPARAM_INFO
	.align		4
.L_23:
        /*0068*/ 	.byte	0x04, 0x17
        /*006a*/ 	.short	(.L_25 - .L_24)
.L_24:
        /*006c*/ 	.word	0x00000000
        /*0070*/ 	.short	0x0000
        /*0072*/ 	.short	0x0000
        /*0074*/ 	.byte	0x00, 0xf4, 0x21, 0x00


	//----- nvinfo : EIATTR_SPARSE_MMA_MASK
	.align		4
.L_25:
        /*0078*/ 	.byte	0x03, 0x50
        /*007a*/ 	.short	0x0000


	//----- nvinfo : EIATTR_MAXREG_COUNT
	.align		4
        /*007c*/ 	.byte	0x03, 0x1b
        /*007e*/ 	.short	0x00ff


	//----- nvinfo : EIATTR_EXIT_INSTR_OFFSETS
	.align		4
        /*0080*/ 	.byte	0x04, 0x1c
        /*0082*/ 	.short	(.L_27 - .L_26)


	//   ....[0]....
.L_26:
        /*0084*/ 	.word	0x00000360


	//----- nvinfo : EIATTR_REQNTID
	.align		4
.L_27:
        /*0088*/ 	.byte	0x04, 0x10
        /*008a*/ 	.short	(.L_29 - .L_28)
.L_28:
        /*008c*/ 	.word	0x00000100
        /*0090*/ 	.word	0x00000001
        /*0094*/ 	.word	0x00000001


	//----- nvinfo : EIATTR_CBANK_PARAM_SIZE
	.align		4
.L_29:
        /*0098*/ 	.byte	0x03, 0x19
        /*009a*/ 	.short	0x0034


	//----- nvinfo : EIATTR_PARAM_CBANK
	.align		4
        /*009c*/ 	.byte	0x04, 0x0a
        /*009e*/ 	.short	(.L_31 - .L_30)
	.align		4
.L_30:
        /*00a0*/ 	.word	index@(.nv.constant0.triton_poi_fused__native_batch_norm_legit_no_training_relu_87)
        /*00a4*/ 	.short	0x0210
        /*00a6*/ 	.short	0x0034


	//----- nvinfo : EIATTR_SW_WAR
	.align		4
.L_31:
        /*00a8*/ 	.byte	0x04, 0x36
        /*00aa*/ 	.short	(.L_33 - .L_32)
.L_32:
        /*00ac*/ 	.word	0x00000008
.L_33:


//--------------------- .nv.callgraph             --------------------------
	.section	.nv.callgraph,"",@"SHT_CUDA_CALLGRAPH"
	.align	4
	.sectionentsize	8
	.align		4
        /*0000*/ 	.word	0x00000000
	.align		4
        /*0004*/ 	.word	0xffffffff
	.align		4
        /*0008*/ 	.word	0x00000000
	.align		4
        /*000c*/ 	.word	0xfffffffe
	.align		4
        /*0010*/ 	.word	0x00000000
	.align		4
        /*0014*/ 	.word	0xfffffffd
	.align		4
        /*0018*/ 	.word	0x00000000
	.align		4
        /*001c*/ 	.word	0xfffffffc


//--------------------- .nv.constant4             --------------------------
	.section	.nv.constant4,"a",@progbits
	.align	8
	.align		8
.nv.constant4:
        /*0000*/ 	.dword	_$_str
	.align		8
        /*0008*/ 	.dword	_$_str_$_2


//--------------------- .text.triton_poi_fused__native_batch_norm_legit_no_training_relu_87 --------------------------
	.section	.text.triton_poi_fused__native_batch_norm_legit_no_training_relu_87,"ax",@progbits
	.align	128
        .global         triton_poi_fused__native_batch_norm_legit_no_training_relu_87
        .type           triton_poi_fused__native_batch_norm_legit_no_training_relu_87,@function
        .size           triton_poi_fused__native_batch_norm_legit_no_training_relu_87,(.L_x_1 - triton_poi_fused__native_batch_norm_legit_no_training_relu_87)
        .other          triton_poi_fused__native_batch_norm_legit_no_training_relu_87,@"STO_CUDA_ENTRY STV_DEFAULT"
triton_poi_fused__native_batch_norm_legit_no_training_relu_87:
.text.triton_poi_fused__native_batch_norm_legit_no_training_relu_87:
[----:B------:R-:W-:Y:S01]  /*0000*/  LDC R1, c[0x0][0x28] ;  /* 0x00000a00ff017b82 */ /* 0x000fe20000000800 */
[----:B------:R-:W1:Y:S07]  /*0010*/  S2R R0, SR_TID.X ;  /* 0x0000000000007919 */ /* 0x000e6e0000002100 */
[----:B------:R-:W2:Y:S01]  /*0020*/  LDC.64 R6, c[0x0][0x220] ;  /* 0x00008800ff067b82 */ /* 0x000ea20000000a00 */
[----:B------:R-:W-:Y:S01]  /*0030*/  ULDC.64 UR4, c[0x0][0x208] ;  /* 0x0000820000047ab9 */ /* 0x000fe20000000a00 */
[----:B------:R-:W3:Y:S06]  /*0040*/  S2R R5, SR_CTAID.X ;  /* 0x0000000000057919 */ /* 0x000eec0000002500 */
[----:B------:R-:W4:Y:S08]  /*0050*/  LDC.64 R8, c[0x0][0x228] ;  /* 0x00008a00ff087b82 */ /* 0x000f300000000a00 */
[----:B------:R-:W5:Y:S01]  /*0060*/  LDC.64 R10, c[0x0][0x230] ;  /* 0x00008c00ff0a7b82 */ /* 0x000f620000000a00 */
[----:B-1----:R-:W-:-:S02]  /*0070*/  SHF.L.U32 R0, R0, 0x1, RZ ;  /* 0x0000000100007819 */ /* 0x002fc400000006ff */
[----:B---3--:R-:W-:Y:S02]  /*0080*/  SHF.R.S32.HI R3, RZ, 0x16, R5 ;  /* 0x00000016ff037819 */ /* 0x008fe40000011405 */
[----:B------:R-:W-:Y:S02]  /*0090*/  LOP3.LUT R0, R0, 0x1fe, RZ, 0xc0, !PT ;  /* 0x000001fe00007812 */ /* 0x000fe400078ec0ff */
[----:B------:R-:W-:Y:S02]  /*00a0*/  SGXT R3, R3, 0x1 ;  /* 0x000000010303781a */ /* 0x000fe40000000200 */
[----:B------:R-:W-:-:S04]  /*00b0*/  LEA R0, R5, R0, 0x9 ;  /* 0x0000000005007211 */ /* 0x000fc800078e48ff */
[----:B------:R-:W-:-:S04]  /*00c0*/  LEA.HI R3, R3, R0, RZ, 0x4 ;  /* 0x0000000003037211 */ /* 0x000fc800078f20ff */
[----:B------:R-:W-:-:S05]  /*00d0*/  SHF.R.S32.HI R3, RZ, 0x4, R3 ;  /* 0x00000004ff037819 */ /* 0x000fca0000011403 */
[----:B------:R-:W-:-:S05]  /*00e0*/  IMAD.HI R2, R3, 0x66666667, RZ ;  /* 0x6666666703027827 */ /* 0x000fca00078e02ff */
[----:B------:R-:W-:-:S04]  /*00f0*/  SHF.R.U32.HI R5, RZ, 0x1f, R2 ;  /* 0x0000001fff057819 */ /* 0x000fc80000011602 */
[----:B------:R-:W-:Y:S02]  /*0100*/  LEA.HI.SX32 R2, R2, R5, 0x17 ;  /* 0x0000000502027211 */ /* 0x000fe400078fbaff */
[----:B------:R-:W1:Y:S03]  /*0110*/  LDC.64 R4, c[0x0][0x218] ;  /* 0x00008600ff047b82 */ /* 0x000e660000000a00 */
[----:B------:R-:W-:-:S04]  /*0120*/  IMAD R13, R2, -0x500, R3 ;  /* 0xfffffb00020d7824 */ /* 0x000fc800078e0203 */
[C---:B--2---:R-:W-:Y:S01]  /*0130*/  IMAD.WIDE R6, R13.reuse, 0x4, R6 ;  /* 0x000000040d067825 */ /* 0x044fe200078e0206 */
[----:B------:R-:W2:Y:S05]  /*0140*/  LDC.64 R2, c[0x0][0x210] ;  /* 0x00008400ff027b82 */ /* 0x000eaa0000000a00 */
[----:B------:R-:W3:Y:S01]  /*0150*/  LDG.E.EL R6, desc[UR4][R6.64] ;  /* 0x0000000406067981 */ /* 0x000ee2000c2e1900 */
[----:B----4-:R-:W-:-:S04]  /*0160*/  IMAD.WIDE R8, R13, 0x4, R8 ;  /* 0x000000040d087825 */ /* 0x010fc800078e0208 */
[C---:B-----5:R-:W-:Y:S02]  /*0170*/  IMAD.WIDE R10, R13.reuse, 0x4, R10 ;  /* 0x000000040d0a7825 */ /* 0x060fe400078e020a */
[----:B------:R-:W4:Y:S02]  /*0180*/  LDG.E.EL R8, desc[UR4][R8.64] ;  /* 0x0000000408087981 */ /* 0x000f24000c2e1900 */
[----:B-1----:R-:W-:Y:S02]  /*0190*/  IMAD.WIDE R4, R13, 0x4, R4 ;  /* 0x000000040d047825 */ /* 0x002fe400078e0204 */
[----:B------:R-:W4:Y:S04]  /*01a0*/  LDG.E.EL R11, desc[UR4][R10.64] ;  /* 0x000000040a0b7981 */ /* 0x000f28000c2e1900 */
[----:B------:R1:W5:Y:S01]  /*01b0*/  LDG.E.EL R12, desc[UR4][R4.64] ;  /* 0x00000004040c7981 */ /* 0x000362000c2e1900 */
[----:B--2---:R-:W-:-:S06]  /*01c0*/  IMAD.WIDE R2, R0, 0x4, R2 ;  /* 0x0000000400027825 */ /* 0x004fcc00078e0202 */
[----:B------:R-:W5:Y:S01]  /*01d0*/  LDG.E.64 R2, desc[UR4][R2.64] ;  /* 0x0000000402027981 */ /* 0x000f62000c1e1b00 */
[----:B------:R-:W-:Y:S01]  /*01e0*/  HFMA2.MMA R14, -RZ, RZ, 1.625, 0 ;  /* 0x3e800000ff0e7435 */ /* 0x000fe200000001ff */
[----:B-1----:R-:W1:Y:S02]  /*01f0*/  LDC.64 R4, c[0x0][0x238] ;  /* 0x00008e00ff047b82 */ /* 0x002e640000000a00 */
[----:B-1----:R-:W-:-:S04]  /*0200*/  IMAD.WIDE R4, R0, 0x4, R4 ;  /* 0x0000000400047825 */ /* 0x002fc800078e0204 */
[----:B---3--:R-:W-:-:S04]  /*0210*/  FADD R6, R6, 9.9999997473787516356e-06 ;  /* 0x3727c5ac06067421 */ /* 0x008fc80000000000 */
[----:B------:R-:W1:Y:S02]  /*0220*/  MUFU.SQRT R7, R6 ;  /* 0x0000000600077308 */ /* 0x000e640000002000 */
[C---:B-1----:R-:W-:Y:S02]  /*0230*/  FSETP.GT.AND P0, PT, R7.reuse, 8.50705917302346158658e+37, PT ;  /* 0x7e8000000700780b */ /* 0x042fe40003f04000 */
[----:B------:R-:W-:-:S11]  /*0240*/  FSETP.GEU.AND P1, PT, R7, 1.175494350822287508e-38, PT ;  /* 0x008000000700780b */ /* 0x000fd60003f2e000 */
[----:B------:R-:W-:-:S04]  /*0250*/  @P0 FMUL R7, R7, 0.25 ;  /* 0x3e80000007070820 */ /* 0x000fc80000400000 */
[----:B------:R-:W-:-:S06]  /*0260*/  @!P1 FMUL R7, R7, 16777216 ;  /* 0x4b80000007079820 */ /* 0x000fcc0000400000 */
[----:B------:R-:W1:Y:S01]  /*0270*/  MUFU.RCP R7, R7 ;  /* 0x0000000700077308 */ /* 0x000e620000001000 */
[----:B------:R-:W-:Y:S01]  /*0280*/  FSEL R14, R14, 1, P0 ;  /* 0x3f8000000e0e7808 */ /* 0x000fe20000000000 */
[----:B-----5:R-:W-:-:S04]  /*0290*/  FADD R2, R2, -R12 ;  /* 0x8000000c02027221 */ /* 0x020fc80000000000 */
[----:B------:R-:W-:Y:S01]  /*02a0*/  @!P1 FMUL R14, R14, 16777216 ;  /* 0x4b8000000e0e9820 */ /* 0x000fe20000400000 */
[----:B------:R-:W-:-:S03]  /*02b0*/  FADD R3, R3, -R12 ;  /* 0x8000000c03037221 */ /* 0x000fc60000000000 */
[----:B-1----:R-:W-:-:S04]  /*02c0*/  FMUL R14, R7, R14 ;  /* 0x0000000e070e7220 */ /* 0x002fc80000400000 */
[-C--:B------:R-:W-:Y:S01]  /*02d0*/  FMUL R2, R2, R14.reuse ;  /* 0x0000000e02027220 */ /* 0x080fe20000400000 */
[----:B------:R-:W-:-:S03]  /*02e0*/  FMUL R14, R3, R14 ;  /* 0x0000000e030e7220 */ /* 0x000fc60000400000 */
[C-C-:B----4-:R-:W-:Y:S01]  /*02f0*/  FFMA R2, R8.reuse, R2, R11.reuse ;  /* 0x0000000208027223 */ /* 0x150fe2000000000b */
[----:B------:R-:W-:-:S04]  /*0300*/  FFMA R14, R8, R14, R11 ;  /* 0x0000000e080e7223 */ /* 0x000fc8000000000b */
[----:B------:R-:W-:Y:S02]  /*0310*/  FSETP.GEU.AND P0, PT, R2, RZ, PT ;  /* 0x000000ff0200720b */ /* 0x000fe40003f0e000 */
[----:B------:R-:W-:Y:S02]  /*0320*/  FSETP.GEU.AND P1, PT, R14, RZ, PT ;  /* 0x000000ff0e00720b */ /* 0x000fe40003f2e000 */
[----:B------:R-:W-:Y:S02]  /*0330*/  FSEL R2, R2, RZ, P0 ;  /* 0x000000ff02027208 */ /* 0x000fe40000000000 */
[----:B------:R-:W-:-:S05]  /*0340*/  FSEL R3, R14, RZ, P1 ;  /* 0x000000ff0e037208 */ /* 0x000fca0000800000 */
[----:B------:R-:W-:Y:S01]  /*0350*/  STG.E.64 desc[UR4][R4.64], R2 ;  /* 0x0000000204007986 */ /* 0x000fe2000c101b04 */
[----:B------:R-:W-:Y:S05]  /*0360*/  EXIT ;  /* 0x000000000000794d */ /* 0x000fea0003800000 */
.L_x_0:
[----:B------:R-:W-:-:S00]  /*0370*/  BRA `(.L_x_0) ;  /* 0xfffffffc00fc7947 */ /* 0x000fc0000383ffff */
[----:B------:R-:W-:-:S00]  /*0380*/  NOP ;  /* 0x0000000000007918 */ /* 0x000fc00000000000 */
[----:B------:R-:W-:-:S00]  /*0390*/  NOP ;  /* 0x0000000000007918 */ /* 0x000fc00000000000 */
[----:B------:R-:W-:-:S00]  /*03a0*/  NOP ;  /* 0x0000000000007918 */ /* 0x000fc00000000000 */
[----:B------:R-:W-:-:S00]  /*03b0*/  NOP ;  /* 0x0000000000007918 */ /* 0x000fc00000000000 */
[----:B------:R-:W-:-:S00]  /*03c0*/  NOP ;  /* 0x0000000000007918 */ /* 0x000fc00000000000 */
[----:B------:R-:W-:-:S00]  /*03d0*/  NOP ;  /* 0x0000000000007918 */ /* 0x000fc00000000000 */
[----:B------:R-:W-:-:S00]  /*03e0*/  NOP ;  /* 0x0000000000007918 */ /* 0x000fc00000000000 */
[----:B------:R-:W-:-:S00]  /*03f0*/  NOP ;  /* 0x0000000000007918 */ /* 0x000fc00000000000 */
.L_x_1:


//--------------------- .nv.global.init           --------------------------
	.section	.nv.global.init,"aw",@progbits
.nv.global.init:
	.type		_$_str,@object
	.size		_$_str,(_$_str_$_2 - _$_str)
_$_str:
        /*0000*/ 	.byte	0x5f, 0x5f, 0x43, 0x55, 0x44, 0x41, 0x5f, 0x46, 0x54, 0x5a, 0x00
	.type		_$_str_$_2,@object
	.size		_$_str_$_2,(.L_1 - _$_str_$_2)
_$_str_$_2:
        /*000b*/ 	.byte	0x5f, 0x5f, 0x43, 0x55, 0x44, 0x41, 0x5f, 0x50, 0x52, 0x45, 0x43, 0x5f, 0x53, 0x51, 0x52, 0x54
        /*001b*/ 	.byte	0x00
.L_1:


//--------------------- .nv.constant0.triton_poi_fused__native_batch_norm_legit_no_training_relu_87 --------------------------
	.section	.nv.constant0.triton_poi_fused__native_batch_norm_legit_no_training_relu_87,"a",@progbits
	.sectionflags	@""
	.align	4
.nv.constant0.triton_poi_fused__native_batch_norm_legit_no_training_relu_87:
	.zero		580
